//
// Generated by NVIDIA NVVM Compiler
//
// Compiler Build ID: CL-36424714
// Cuda compilation tools, release 13.0, V13.0.88
// Based on NVVM 20.0.0
//

.version 9.0
.target sm_100
.address_size 64

	// .globl	_Z12matrixKernelPfS_S_i

.visible .entry _Z12matrixKernelPfS_S_i(
	.param .u64 .ptr .align 1 _Z12matrixKernelPfS_S_i_param_0,
	.param .u64 .ptr .align 1 _Z12matrixKernelPfS_S_i_param_1,
	.param .u64 .ptr .align 1 _Z12matrixKernelPfS_S_i_param_2,
	.param .u32 _Z12matrixKernelPfS_S_i_param_3
)
{
	.reg .pred 	%p<10>;
	.reg .b32 	%r<42>;
	.reg .b32 	%f<67>;
	.reg .b64 	%rd<67>;

	ld.param.u64 	%rd14, [_Z12matrixKernelPfS_S_i_param_0];
	ld.param.u64 	%rd15, [_Z12matrixKernelPfS_S_i_param_1];
	ld.param.u32 	%r19, [_Z12matrixKernelPfS_S_i_param_3];
	cvta.to.global.u64 	%rd1, %rd15;
	cvta.to.global.u64 	%rd2, %rd14;
	mov.u32 	%r20, %ctaid.x;
	mov.u32 	%r21, %ntid.x;
	mov.u32 	%r22, %tid.x;
	mad.lo.s32 	%r1, %r20, %r21, %r22;
	mov.u32 	%r23, %ctaid.y;
	mov.u32 	%r24, %ntid.y;
	mov.u32 	%r25, %tid.y;
	mad.lo.s32 	%r26, %r23, %r24, %r25;
	max.s32 	%r27, %r1, %r26;
	setp.ge.s32 	%p1, %r27, %r19;
	@%p1 bra 	$L__BB0_13;
	mul.lo.s32 	%r3, %r19, %r26;
	and.b32  	%r4, %r19, 7;
	setp.lt.u32 	%p2, %r19, 8;
	mov.f32 	%f66, 0f00000000;
	mov.b32 	%r40, 0;
	@%p2 bra 	$L__BB0_4;
	and.b32  	%r40, %r19, 2147483640;
	neg.s32 	%r38, %r40;
	mul.wide.s32 	%rd16, %r19, 4;
	add.s64 	%rd3, %rd1, %rd16;
	shl.b32 	%r7, %r19, 3;
	mul.wide.s32 	%rd17, %r19, 8;
	add.s64 	%rd4, %rd1, %rd17;
	mul.wide.s32 	%rd18, %r19, 12;
	add.s64 	%rd5, %rd1, %rd18;
	mul.wide.s32 	%rd19, %r19, 16;
	add.s64 	%rd6, %rd1, %rd19;
	mul.wide.s32 	%rd20, %r19, 20;
	add.s64 	%rd7, %rd1, %rd20;
	mul.wide.s32 	%rd21, %r19, 24;
	add.s64 	%rd8, %rd1, %rd21;
	mul.wide.s32 	%rd22, %r19, 28;
	add.s64 	%rd9, %rd1, %rd22;
	mul.wide.u32 	%rd23, %r3, 4;
	add.s64 	%rd24, %rd23, %rd2;
	add.s64 	%rd66, %rd24, 16;
	mov.f32 	%f66, 0f00000000;
	mov.u32 	%r37, %r1;
$L__BB0_3:
	.pragma "nounroll";
	mul.wide.s32 	%rd25, %r37, 4;
	add.s64 	%rd26, %rd3, %rd25;
	add.s64 	%rd27, %rd4, %rd25;
	add.s64 	%rd28, %rd5, %rd25;
	add.s64 	%rd29, %rd6, %rd25;
	add.s64 	%rd30, %rd7, %rd25;
	add.s64 	%rd31, %rd8, %rd25;
	add.s64 	%rd32, %rd9, %rd25;
	add.s64 	%rd33, %rd1, %rd25;
	ld.global.f32 	%f16, [%rd66+-16];
	ld.global.f32 	%f17, [%rd33];
	fma.rn.f32 	%f18, %f16, %f17, %f66;
	ld.global.f32 	%f19, [%rd66+-12];
	ld.global.f32 	%f20, [%rd26];
	fma.rn.f32 	%f21, %f19, %f20, %f18;
	ld.global.f32 	%f22, [%rd66+-8];
	ld.global.f32 	%f23, [%rd27];
	fma.rn.f32 	%f24, %f22, %f23, %f21;
	ld.global.f32 	%f25, [%rd66+-4];
	ld.global.f32 	%f26, [%rd28];
	fma.rn.f32 	%f27, %f25, %f26, %f24;
	ld.global.f32 	%f28, [%rd66];
	ld.global.f32 	%f29, [%rd29];
	fma.rn.f32 	%f30, %f28, %f29, %f27;
	ld.global.f32 	%f31, [%rd66+4];
	ld.global.f32 	%f32, [%rd30];
	fma.rn.f32 	%f33, %f31, %f32, %f30;
	ld.global.f32 	%f34, [%rd66+8];
	ld.global.f32 	%f35, [%rd31];
	fma.rn.f32 	%f36, %f34, %f35, %f33;
	ld.global.f32 	%f37, [%rd66+12];
	ld.global.f32 	%f38, [%rd32];
	fma.rn.f32 	%f66, %f37, %f38, %f36;
	add.s32 	%r38, %r38, 8;
	add.s32 	%r37, %r37, %r7;
	add.s64 	%rd66, %rd66, 32;
	setp.ne.s32 	%p3, %r38, 0;
	@%p3 bra 	$L__BB0_3;
$L__BB0_4:
	setp.eq.s32 	%p4, %r4, 0;
	@%p4 bra 	$L__BB0_12;
	and.b32  	%r13, %r19, 3;
	setp.lt.u32 	%p5, %r4, 4;
	@%p5 bra 	$L__BB0_7;
	add.s32 	%r29, %r40, %r3;
	mul.wide.u32 	%rd34, %r29, 4;
	add.s64 	%rd35, %rd2, %rd34;
	ld.global.f32 	%f40, [%rd35];
	mad.lo.s32 	%r30, %r40, %r19, %r1;
	mul.wide.s32 	%rd36, %r30, 4;
	add.s64 	%rd37, %rd1, %rd36;
	ld.global.f32 	%f41, [%rd37];
	fma.rn.f32 	%f42, %f40, %f41, %f66;
	cvt.u64.u32 	%rd38, %r3;
	cvt.u64.u32 	%rd39, %r40;
	add.s64 	%rd40, %rd39, %rd38;
	shl.b64 	%rd41, %rd40, 2;
	add.s64 	%rd42, %rd2, %rd41;
	ld.global.f32 	%f43, [%rd42+4];
	mul.wide.s32 	%rd43, %r19, 4;
	add.s64 	%rd44, %rd37, %rd43;
	ld.global.f32 	%f44, [%rd44];
	fma.rn.f32 	%f45, %f43, %f44, %f42;
	ld.global.f32 	%f46, [%rd42+8];
	add.s64 	%rd45, %rd44, %rd43;
	ld.global.f32 	%f47, [%rd45];
	fma.rn.f32 	%f48, %f46, %f47, %f45;
	ld.global.f32 	%f49, [%rd42+12];
	add.s64 	%rd46, %rd45, %rd43;
	ld.global.f32 	%f50, [%rd46];
	fma.rn.f32 	%f66, %f49, %f50, %f48;
	add.s32 	%r40, %r40, 4;
$L__BB0_7:
	setp.eq.s32 	%p6, %r13, 0;
	@%p6 bra 	$L__BB0_12;
	setp.eq.s32 	%p7, %r13, 1;
	@%p7 bra 	$L__BB0_10;
	add.s32 	%r31, %r40, %r3;
	mul.wide.u32 	%rd47, %r31, 4;
	add.s64 	%rd48, %rd2, %rd47;
	ld.global.f32 	%f52, [%rd48];
	mad.lo.s32 	%r32, %r40, %r19, %r1;
	mul.wide.s32 	%rd49, %r32, 4;
	add.s64 	%rd50, %rd1, %rd49;
	ld.global.f32 	%f53, [%rd50];
	fma.rn.f32 	%f54, %f52, %f53, %f66;
	cvt.u64.u32 	%rd51, %r3;
	cvt.u64.u32 	%rd52, %r40;
	add.s64 	%rd53, %rd52, %rd51;
	shl.b64 	%rd54, %rd53, 2;
	add.s64 	%rd55, %rd2, %rd54;
	ld.global.f32 	%f55, [%rd55+4];
	mul.wide.s32 	%rd56, %r19, 4;
	add.s64 	%rd57, %rd50, %rd56;
	ld.global.f32 	%f56, [%rd57];
	fma.rn.f32 	%f66, %f55, %f56, %f54;
	add.s32 	%r40, %r40, 2;
$L__BB0_10:
	and.b32  	%r33, %r19, 1;
	setp.eq.b32 	%p8, %r33, 1;
	not.pred 	%p9, %p8;
	@%p9 bra 	$L__BB0_12;
	add.s32 	%r34, %r40, %r3;
	mul.wide.u32 	%rd58, %r34, 4;
	add.s64 	%rd59, %rd2, %rd58;
	ld.global.f32 	%f57, [%rd59];
	mad.lo.s32 	%r35, %r40, %r19, %r1;
	mul.wide.s32 	%rd60, %r35, 4;
	add.s64 	%rd61, %rd1, %rd60;
	ld.global.f32 	%f58, [%rd61];
	fma.rn.f32 	%f66, %f57, %f58, %f66;
$L__BB0_12:
	ld.param.u64 	%rd65, [_Z12matrixKernelPfS_S_i_param_2];
	mul.lo.s32 	%r36, %r3, %r1;
	cvta.to.global.u64 	%rd62, %rd65;
	mul.wide.s32 	%rd63, %r36, 4;
	add.s64 	%rd64, %rd62, %rd63;
	st.global.f32 	[%rd64], %f66;
$L__BB0_13:
	ret;

}


// ===== COMPILED SASS (sm_100) =====

	.target	sm_100

	.elftype	@"ET_EXEC"


//--------------------- .note.nv.tkinfo           --------------------------
	.section	.note.nv.tkinfo,"",@"SHT_NOTE"
	.sectionflags	@"SHF_NOTE_NV_TKINFO"
	.tkinfo
        /*0018*/ 	.word	0x00000002
        /*0030*/ 	.string	""
        /*0030*/ 	.string	"ptxas"
        /*0030*/ 	.string	"Cuda compilation tools, release 13.0, V13.0.88"
        /*0030*/ 	.string	"Build cuda_13.0.r13.0/compiler.36424714_0"
        /*0030*/ 	.string	"-arch sm_100 -m 64 "



//--------------------- .note.nv.cuinfo           --------------------------
	.section	.note.nv.cuinfo,"",@"SHT_NOTE"
	.sectionflags	@"SHF_NOTE_NV_CUINFO"
        /*0018*/ 	.short	0x0002
        /*001a*/ 	.short	0x0064
        /*001c*/ 	.short	0x0082
	.zero		2


//--------------------- .nv.info                  --------------------------
	.section	.nv.info,"",@"SHT_CUDA_INFO"
	.align	4


	//----- nvinfo : EIATTR_REGCOUNT
	.align		4
        /*0000*/ 	.byte	0x04, 0x2f
        /*0002*/ 	.short	(.L_1 - .L_0)
	.align		4
.L_0:
        /*0004*/ 	.word	index@(_Z12matrixKernelPfS_S_i)
        /*0008*/ 	.word	0x0000001e


	//----- nvinfo : EIATTR_FRAME_SIZE
	.align		4
.L_1:
        /*000c*/ 	.byte	0x04, 0x11
        /*000e*/ 	.short	(.L_3 - .L_2)
	.align		4
.L_2:
        /*0010*/ 	.word	index@(_Z12matrixKernelPfS_S_i)
        /*0014*/ 	.word	0x00000000


	//----- nvinfo : EIATTR_MIN_STACK_SIZE
	.align		4
.L_3:
        /*0018*/ 	.byte	0x04, 0x12
        /*001a*/ 	.short	(.L_5 - .L_4)
	.align		4
.L_4:
        /*001c*/ 	.word	index@(_Z12matrixKernelPfS_S_i)
        /*0020*/ 	.word	0x00000000
.L_5:


//--------------------- .nv.compat                --------------------------
	.section	.nv.compat,"",@"SHT_CUDA_COMPAT_INFO"
	.align	4
        /*0000*/ 	.byte	0x02, 0x09, 0x00, 0x00, 0x02, 0x02, 0x01, 0x00, 0x02, 0x05, 0x05, 0x00, 0x03, 0x07, 0x01, 0x01
        /*0010*/ 	.byte	0x02, 0x03, 0x00, 0x00, 0x02, 0x06, 0x01, 0x00, 0x04, 0x0b, 0x08, 0x00, 0x09, 0x00, 0x00, 0x00
        /*0020*/ 	.byte	0x00, 0x00, 0x00, 0x00


//--------------------- .nv.info._Z12matrixKernelPfS_S_i --------------------------
	.section	.nv.info._Z12matrixKernelPfS_S_i,"",@"SHT_CUDA_INFO"
	.sectionflags	@""
	.align	4


	//----- nvinfo : EIATTR_CUDA_API_VERSION
	.align		4
        /*0000*/ 	.byte	0x04, 0x37
        /*0002*/ 	.short	(.L_7 - .L_6)
.L_6:
        /*0004*/ 	.word	0x00000082


	//----- nvinfo : EIATTR_KPARAM_INFO
	.align		4
.L_7:
        /*0008*/ 	.byte	0x04, 0x17
        /*000a*/ 	.short	(.L_9 - .L_8)
.L_8:
        /*000c*/ 	.word	0x00000000
        /*0010*/ 	.short	0x0003
        /*0012*/ 	.short	0x0018
        /*0014*/ 	.byte	0x00, 0xf0, 0x11, 0x00


	//----- nvinfo : EIATTR_KPARAM_INFO
	.align		4
.L_9:
        /*0018*/ 	.byte	0x04, 0x17
        /*001a*/ 	.short	(.L_11 - .L_10)
.L_10:
        /*001c*/ 	.word	0x00000000
        /*0020*/ 	.short	0x0002
        /*0022*/ 	.short	0x0010
        /*0024*/ 	.byte	0x00, 0xf5, 0x21, 0x00


	//----- nvinfo : EIATTR_KPARAM_INFO
	.align		4
.L_11:
        /*0028*/ 	.byte	0x04, 0x17
        /*002a*/ 	.short	(.L_13 - .L_12)
.L_12:
        /*002c*/ 	.word	0x00000000
        /*0030*/ 	.short	0x0001
        /*0032*/ 	.short	0x0008
        /*0034*/ 	.byte	0x00, 0xf5, 0x21, 0x00


	//----- nvinfo : EIATTR_KPARAM_INFO
	.align		4
.L_13:
        /*0038*/ 	.byte	0x04, 0x17
        /*003a*/ 	.short	(.L_15 - .L_14)
.L_14:
        /*003c*/ 	.word	0x00000000
        /*0040*/ 	.short	0x0000
        /*0042*/ 	.short	0x0000
        /*0044*/ 	.byte	0x00, 0xf5, 0x21, 0x00


	//----- nvinfo : EIATTR_SPARSE_MMA_MASK
	.align		4
.L_15:
        /*0048*/ 	.byte	0x03, 0x50
        /*004a*/ 	.short	0x0000


	//----- nvinfo : EIATTR_MAXREG_COUNT
	.align		4
        /*004c*/ 	.byte	0x03, 0x1b
        /*004e*/ 	.short	0x00ff


	//----- nvinfo : EIATTR_MERCURY_ISA_VERSION
	.align		4
        /*0050*/ 	.byte	0x03, 0x5f
        /*0052*/ 	.short	0x0101


	//----- nvinfo : EIATTR_VRC_CTA_INIT_COUNT
	.align		4
        /*0054*/ 	.byte	0x02, 0x4a
	.zero		1
	.zero		1


	//----- nvinfo : EIATTR_EXIT_INSTR_OFFSETS
	.align		4
        /*0058*/ 	.byte	0x04, 0x1c
        /*005a*/ 	.short	(.L_17 - .L_16)


	//   ....[0]....
.L_16:
        /*005c*/ 	.word	0x000000c0


	//   ....[1]....
        /*0060*/ 	.word	0x00000a90


	//----- nvinfo : EIATTR_CBANK_PARAM_SIZE
	.align		4
.L_17:
        /*0064*/ 	.byte	0x03, 0x19
        /*0066*/ 	.short	0x001c


	//----- nvinfo : EIATTR_PARAM_CBANK
	.align		4
        /*0068*/ 	.byte	0x04, 0x0a
        /*006a*/ 	.short	(.L_19 - .L_18)
	.align		4
.L_18:
        /*006c*/ 	.word	index@(.nv.constant0._Z12matrixKernelPfS_S_i)
        /*0070*/ 	.short	0x0380
        /*0072*/ 	.short	0x001c


	//----- nvinfo : EIATTR_SW_WAR
	.align		4
.L_19:
        /*0074*/ 	.byte	0x04, 0x36
        /*0076*/ 	.short	(.L_21 - .L_20)
.L_20:
        /*0078*/ 	.word	0x00000008
.L_21:


//--------------------- .nv.callgraph             --------------------------
	.section	.nv.callgraph,"",@"SHT_CUDA_CALLGRAPH"
	.align	4
	.sectionentsize	8
	.align		4
        /*0000*/ 	.word	0x00000000
	.align		4
        /*0004*/ 	.word	0xffffffff
	.align		4
        /*0008*/ 	.word	0x00000000
	.align		4
        /*000c*/ 	.word	0xfffffffe
	.align		4
        /*0010*/ 	.word	0x00000000
	.align		4
        /*0014*/ 	.word	0xfffffffd
	.align		4
        /*0018*/ 	.word	0x00000000
	.align		4
        /*001c*/ 	.word	0xfffffffc


//--------------------- .text._Z12matrixKernelPfS_S_i --------------------------
	.section	.text._Z12matrixKernelPfS_S_i,"ax",@progbits
	.align	128
        .global         _Z12matrixKernelPfS_S_i
        .type           _Z12matrixKernelPfS_S_i,@function
        .size           _Z12matrixKernelPfS_S_i,(.L_x_5 - _Z12matrixKernelPfS_S_i)
        .other          _Z12matrixKernelPfS_S_i,@"STO_CUDA_ENTRY STV_DEFAULT"
_Z12matrixKernelPfS_S_i:
.text._Z12matrixKernelPfS_S_i:
[----:B------:R-:W-:Y:S01]  /*0000*/  LDC R1, c[0x0][0x37c] ;  /* 0x0000df00ff017b82 */ /* 0x000fe20000000800 */
[----:B------:R-:W0:Y:S07]  /*0010*/  S2R R3, SR_TID.X ;  /* 0x0000000000037919 */ /* 0x000e2e0000002100 */
[----:B------:R-:W0:Y:S01]  /*0020*/  LDC R0, c[0x0][0x360] ;  /* 0x0000d800ff007b82 */ /* 0x000e220000000800 */
[----:B------:R-:W1:Y:S01]  /*0030*/  LDCU UR20, c[0x0][0x398] ;  /* 0x00007300ff1477ac */ /* 0x000e620008000800 */
[----:B------:R-:W2:Y:S06]  /*0040*/  S2R R2, SR_TID.Y ;  /* 0x0000000000027919 */ /* 0x000eac0000002200 */
[----:B------:R-:W0:Y:S08]  /*0050*/  S2UR UR4, SR_CTAID.X ;  /* 0x00000000000479c3 */ /* 0x000e300000002500 */
[----:B------:R-:W2:Y:S08]  /*0060*/  S2UR UR5, SR_CTAID.Y ;  /* 0x00000000000579c3 */ /* 0x000eb00000002600 */
[----:B------:R-:W2:Y:S01]  /*0070*/  LDC R13, c[0x0][0x364] ;  /* 0x0000d900ff0d7b82 */ /* 0x000ea20000000800 */
[----:B0-----:R-:W-:-:S02]  /*0080*/  IMAD R0, R0, UR4, R3 ;  /* 0x0000000400007c24 */ /* 0x001fc4000f8e0203 */
[----:B--2---:R-:W-:-:S05]  /*0090*/  IMAD R13, R13, UR5, R2 ;  /* 0x000000050d0d7c24 */ /* 0x004fca000f8e0202 */
[----:B------:R-:W-:-:S04]  /*00a0*/  VIMNMX R2, PT, PT, R0, R13, !PT ;  /* 0x0000000d00027248 */ /* 0x000fc80007fe0100 */
[----:B-1----:R-:W-:-:S13]  /*00b0*/  ISETP.GE.AND P0, PT, R2, UR20, PT ;  /* 0x0000001402007c0c */ /* 0x002fda000bf06270 */
[----:B------:R-:W-:Y:S05]  /*00c0*/  @P0 EXIT ;  /* 0x000000000000094d */ /* 0x000fea0003800000 */
[----:B------:R-:W-:Y:S01]  /*00d0*/  UISETP.GE.U32.AND UP0, UPT, UR20, 0x8, UPT ;  /* 0x000000081400788c */ /* 0x000fe2000bf06070 */
[----:B------:R-:W-:Y:S02]  /*00e0*/  HFMA2 R12, -RZ, RZ, 0, 0 ;  /* 0x00000000ff0c7431 */ /* 0x000fe400000001ff */
[----:B------:R-:W-:Y:S01]  /*00f0*/  IMAD R13, R13, UR20, RZ ;  /* 0x000000140d0d7c24 */ /* 0x000fe2000f8e02ff */
[----:B------:R-:W-:Y:S01]  /*0100*/  UMOV UR4, URZ ;  /* 0x000000ff00047c82 */ /* 0x000fe20008000000 */
[----:B------:R-:W0:Y:S04]  /*0110*/  LDCU.64 UR18, c[0x0][0x358] ;  /* 0x00006b00ff1277ac */ /* 0x000e280008000a00 */
[----:B------:R-:W-:Y:S05]  /*0120*/  BRA.U !UP0, `(.L_x_0) ;  /* 0x0000000508047547 */ /* 0x000fea000b800000 */
[----:B------:R-:W1:Y:S01]  /*0130*/  LDCU.128 UR24, c[0x0][0x380] ;  /* 0x00007000ff1877ac */ /* 0x000e620008000c00 */
[----:B------:R-:W-:Y:S02]  /*0140*/  MOV R12, RZ ;  /* 0x000000ff000c7202 */ /* 0x000fe40000000f00 */
[----:B------:R-:W-:Y:S01]  /*0150*/  MOV R14, R0 ;  /* 0x00000000000e7202 */ /* 0x000fe20000000f00 */
[----:B------:R-:W-:-:S04]  /*0160*/  ULOP3.LUT UR4, UR20, 0x7ffffff8, URZ, 0xc0, !UPT ;  /* 0x7ffffff814047892 */ /* 0x000fc8000f8ec0ff */
[----:B------:R-:W-:Y:S01]  /*0170*/  UIADD3 UR5, UPT, UPT, -UR4, URZ, URZ ;  /* 0x000000ff04057290 */ /* 0x000fe2000fffe1ff */
[----:B-1----:R-:W-:Y:S01]  /*0180*/  MOV R2, UR24 ;  /* 0x0000001800027c02 */ /* 0x002fe20008000f00 */
[----:B------:R-:W-:Y:S01]  /*0190*/  UIMAD.WIDE UR6, UR20, 0x8, UR26 ;  /* 0x00000008140678a5 */ /* 0x000fe2000f8e021a */
[----:B------:R-:W-:Y:S01]  /*01a0*/  MOV R3, UR25 ;  /* 0x0000001900037c02 */ /* 0x000fe20008000f00 */
[----:B------:R-:W-:Y:S02]  /*01b0*/  UIMAD.WIDE UR8, UR20, 0xc, UR26 ;  /* 0x0000000c140878a5 */ /* 0x000fe4000f8e021a */
[----:B------:R-:W-:Y:S01]  /*01c0*/  UIMAD.WIDE UR10, UR20, 0x10, UR26 ;  /* 0x00000010140a78a5 */ /* 0x000fe2000f8e021a */
[----:B------:R-:W-:Y:S01]  /*01d0*/  IMAD.WIDE.U32 R2, R13, 0x4, R2 ;  /* 0x000000040d027825 */ /* 0x000fe200078e0002 */
[----:B------:R-:W-:Y:S02]  /*01e0*/  UIMAD.WIDE UR12, UR20, 0x14, UR26 ;  /* 0x00000014140c78a5 */ /* 0x000fe4000f8e021a */
[----:B------:R-:W-:Y:S01]  /*01f0*/  UIMAD.WIDE UR14, UR20, 0x18, UR26 ;  /* 0x00000018140e78a5 */ /* 0x000fe2000f8e021a */
[----:B------:R-:W-:Y:S01]  /*0200*/  IADD3 R2, P0, PT, R2, 0x10, RZ ;  /* 0x0000001002027810 */ /* 0x000fe20007f1e0ff */
[----:B------:R-:W-:-:S03]  /*0210*/  UIMAD.WIDE UR16, UR20, 0x1c, UR26 ;  /* 0x0000001c141078a5 */ /* 0x000fc6000f8e021a */
[----:B------:R-:W-:-:S09]  /*0220*/  IADD3.X R3, PT, PT, RZ, R3, RZ, P0, !PT ;  /* 0x00000003ff037210 */ /* 0x000fd200007fe4ff */
.L_x_1:
[----:B------:R-:W-:Y:S01]  /*0230*/  UIMAD.WIDE UR22, UR20, 0x4, UR26 ;  /* 0x00000004141678a5 */ /* 0x000fe2000f8e021a */
[----:B------:R-:W-:Y:S01]  /*0240*/  MOV R23, 0x4 ;  /* 0x0000000400177802 */ /* 0x000fe20000000f00 */
[----:B------:R-:W-:Y:S01]  /*0250*/  HFMA2 R25, -RZ, RZ, 0, 2.384185791015625e-07 ;  /* 0x00000004ff197431 */ /* 0x000fe200000001ff */
[----:B0-----:R-:W2:Y:S03]  /*0260*/  LDG.E R21, desc[UR18][R2.64+-0x10] ;  /* 0xfffff01202157981 */ /* 0x001ea6000c1e1900 */
[----:B------:R-:W-:Y:S01]  /*0270*/  IMAD.WIDE R22, R14, R23, UR26 ;  /* 0x0000001a0e167e25 */ /* 0x000fe2000f8e0217 */
[----:B------:R-:W-:-:S03]  /*0280*/  MOV R8, UR22 ;  /* 0x0000001600087c02 */ /* 0x000fc60008000f00 */
[----:B------:R-:W-:Y:S01]  /*0290*/  HFMA2 R5, -RZ, RZ, 0, 2.384185791015625e-07 ;  /* 0x00000004ff057431 */ /* 0x000fe200000001ff */
[----:B------:R-:W-:Y:S01]  /*02a0*/  MOV R11, 0x4 ;  /* 0x00000004000b7802 */ /* 0x000fe20000000f00 */
[----:B------:R-:W-:Y:S01]  /*02b0*/  IMAD.U32 R9, RZ, RZ, UR23 ;  /* 0x00000017ff097e24 */ /* 0x000fe2000f8e00ff */
[----:B------:R-:W3:Y:S01]  /*02c0*/  LDG.E R19, desc[UR18][R2.64+-0xc] ;  /* 0xfffff41202137981 */ /* 0x000ee2000c1e1900 */
[----:B------:R-:W-:-:S03]  /*02d0*/  IMAD.WIDE R8, R14, 0x4, R8 ;  /* 0x000000040e087825 */ /* 0x000fc600078e0208 */
[----:B------:R-:W2:Y:S01]  /*02e0*/  LDG.E R22, desc[UR18][R22.64] ;  /* 0x0000001216167981 */ /* 0x000ea2000c1e1900 */
[----:B------:R-:W-:-:S03]  /*02f0*/  IMAD.WIDE R24, R14, R25, UR6 ;  /* 0x000000060e187e25 */ /* 0x000fc6000f8e0219 */
[----:B------:R0:W3:Y:S01]  /*0300*/  LDG.E R20, desc[UR18][R8.64] ;  /* 0x0000001208147981 */ /* 0x0000e2000c1e1900 */
[----:B------:R-:W-:Y:S01]  /*0310*/  MOV R7, 0x4 ;  /* 0x0000000400077802 */ /* 0x000fe20000000f00 */
[C---:B------:R-:W-:Y:S02]  /*0320*/  IMAD.WIDE R10, R14.reuse, R11, UR8 ;  /* 0x000000080e0a7e25 */ /* 0x040fe4000f8e020b */
[----:B------:R-:W4:Y:S04]  /*0330*/  LDG.E R18, desc[UR18][R24.64] ;  /* 0x0000001218127981 */ /* 0x000f28000c1e1900 */
[----:B------:R-:W4:Y:S01]  /*0340*/  LDG.E R17, desc[UR18][R2.64+-0x8] ;  /* 0xfffff81202117981 */ /* 0x000f22000c1e1900 */
[----:B0-----:R-:W-:Y:S02]  /*0350*/  HFMA2 R9, -RZ, RZ, 0, 2.384185791015625e-07 ;  /* 0x00000004ff097431 */ /* 0x001fe400000001ff */
[C---:B------:R-:W-:Y:S01]  /*0360*/  IMAD.WIDE R4, R14.reuse, R5, UR10 ;  /* 0x0000000a0e047e25 */ /* 0x040fe2000f8e0205 */
[----:B------:R0:W5:Y:S04]  /*0370*/  LDG.E R16, desc[UR18][R10.64] ;  /* 0x000000120a107981 */ /* 0x000168000c1e1900 */
[----:B------:R-:W5:Y:S01]  /*0380*/  LDG.E R15, desc[UR18][R2.64+-0x4] ;  /* 0xfffffc12020f7981 */ /* 0x000f62000c1e1900 */
[----:B------:R-:W-:Y:S01]  /*0390*/  IMAD.WIDE R6, R14, R7, UR12 ;  /* 0x0000000c0e067e25 */ /* 0x000fe2000f8e0207 */
[----:B------:R-:W-:-:S02]  /*03a0*/  MOV R27, 0x4 ;  /* 0x00000004001b7802 */ /* 0x000fc40000000f00 */
[----:B------:R1:W5:Y:S01]  /*03b0*/  LDG.E R4, desc[UR18][R4.64] ;  /* 0x0000001204047981 */ /* 0x000362000c1e1900 */
[----:B------:R-:W-:-:S03]  /*03c0*/  IMAD.WIDE R8, R14, R9, UR14 ;  /* 0x0000000e0e087e25 */ /* 0x000fc6000f8e0209 */
[----:B------:R-:W5:Y:S01]  /*03d0*/  LDG.E R23, desc[UR18][R2.64] ;  /* 0x0000001202177981 */ /* 0x000f62000c1e1900 */
[----:B0-----:R-:W-:-:S03]  /*03e0*/  IMAD.WIDE R10, R14, R27, UR16 ;  /* 0x000000100e0a7e25 */ /* 0x001fc6000f8e021b */
[----:B------:R-:W5:Y:S04]  /*03f0*/  LDG.E R7, desc[UR18][R6.64] ;  /* 0x0000001206077981 */ /* 0x000f68000c1e1900 */
[----:B------:R-:W5:Y:S04]  /*0400*/  LDG.E R24, desc[UR18][R2.64+0x4] ;  /* 0x0000041202187981 */ /* 0x000f68000c1e1900 */
[----:B------:R-:W5:Y:S04]  /*0410*/  LDG.E R8, desc[UR18][R8.64] ;  /* 0x0000001208087981 */ /* 0x000f68000c1e1900 */
[----:B------:R-:W5:Y:S04]  /*0420*/  LDG.E R25, desc[UR18][R2.64+0x8] ;  /* 0x0000081202197981 */ /* 0x000f68000c1e1900 */
[----:B------:R-:W5:Y:S04]  /*0430*/  LDG.E R10, desc[UR18][R10.64] ;  /* 0x000000120a0a7981 */ /* 0x000f68000c1e1900 */
[----:B------:R0:W5:Y:S01]  /*0440*/  LDG.E R27, desc[UR18][R2.64+0xc] ;  /* 0x00000c12021b7981 */ /* 0x000162000c1e1900 */
[----:B------:R-:W-:-:S04]  /*0450*/  UIADD3 UR5, UPT, UPT, UR5, 0x8, URZ ;  /* 0x0000000805057890 */ /* 0x000fc8000fffe0ff */
[----:B------:R-:W-:Y:S01]  /*0460*/  UISETP.NE.AND UP0, UPT, UR5, URZ, UPT ;  /* 0x000000ff0500728c */ /* 0x000fe2000bf05270 */
[----:B-1----:R-:W-:Y:S01]  /*0470*/  IMAD.U32 R5, RZ, RZ, UR20 ;  /* 0x00000014ff057e24 */ /* 0x002fe2000f8e00ff */
[----:B0-----:R-:W-:-:S04]  /*0480*/  IADD3 R2, P0, PT, R2, 0x20, RZ ;  /* 0x0000002002027810 */ /* 0x001fc80007f1e0ff */
[----:B------:R-:W-:Y:S02]  /*0490*/  LEA R14, R5, R14, 0x3 ;  /* 0x0000000e050e7211 */ /* 0x000fe400078e18ff */
[----:B------:R-:W-:Y:S01]  /*04a0*/  IADD3.X R3, PT, PT, RZ, R3, RZ, P0, !PT ;  /* 0x00000003ff037210 */ /* 0x000fe200007fe4ff */
[----:B--2---:R-:W-:-:S04]  /*04b0*/  FFMA R22, R21, R22, R12 ;  /* 0x0000001615167223 */ /* 0x004fc8000000000c */
[----:B---3--:R-:W-:-:S04]  /*04c0*/  FFMA R20, R19, R20, R22 ;  /* 0x0000001413147223 */ /* 0x008fc80000000016 */
[----:B----4-:R-:W-:-:S04]  /*04d0*/  FFMA R18, R17, R18, R20 ;  /* 0x0000001211127223 */ /* 0x010fc80000000014 */
[----:B-----5:R-:W-:-:S04]  /*04e0*/  FFMA R16, R15, R16, R18 ;  /* 0x000000100f107223 */ /* 0x020fc80000000012 */
[----:B------:R-:W-:-:S04]  /*04f0*/  FFMA R23, R23, R4, R16 ;  /* 0x0000000417177223 */ /* 0x000fc80000000010 */
[----:B------:R-:W-:-:S04]  /*0500*/  FFMA R24, R24, R7, R23 ;  /* 0x0000000718187223 */ /* 0x000fc80000000017 */
[----:B------:R-:W-:-:S04]  /*0510*/  FFMA R8, R25, R8, R24 ;  /* 0x0000000819087223 */ /* 0x000fc80000000018 */
[----:B------:R-:W-:Y:S01]  /*0520*/  FFMA R12, R27, R10, R8 ;  /* 0x0000000a1b0c7223 */ /* 0x000fe20000000008 */
[----:B------:R-:W-:Y:S06]  /*0530*/  BRA.U UP0, `(.L_x_1) ;  /* 0xfffffffd003c7547 */ /* 0x000fec000b83ffff */
.L_x_0:
[----:B------:R-:W-:-:S04]  /*0540*/  ULOP3.LUT UR6, UR20, 0x7, URZ, 0xc0, !UPT ;  /* 0x0000000714067892 */ /* 0x000fc8000f8ec0ff */
[----:B------:R-:W-:-:S09]  /*0550*/  UISETP.NE.AND UP0, UPT, UR6, URZ, UPT ;  /* 0x000000ff0600728c */ /* 0x000fd2000bf05270 */
[----:B------:R-:W-:Y:S05]  /*0560*/  BRA.U !UP0, `(.L_x_2) ;  /* 0x0000000508387547 */ /* 0x000fea000b800000 */
[----:B------:R-:W-:Y:S02]  /*0570*/  UISETP.GE.U32.AND UP0, UPT, UR6, 0x4, UPT ;  /* 0x000000040600788c */ /* 0x000fe4000bf06070 */
[----:B------:R-:W-:-:S04]  /*0580*/  ULOP3.LUT UR5, UR20, 0x3, URZ, 0xc0, !UPT ;  /* 0x0000000314057892 */ /* 0x000fc8000f8ec0ff */
[----:B------:R-:W-:-:S03]  /*0590*/  UISETP.NE.AND UP1, UPT, UR5, URZ, UPT ;  /* 0x000000ff0500728c */ /* 0x000fc6000bf25270 */
[----:B------:R-:W-:Y:S08]  /*05a0*/  BRA.U !UP0, `(.L_x_3) ;  /* 0x00000001087c7547 */ /* 0x000ff0000b800000 */
[----:B------:R-:W1:Y:S01]  /*05b0*/  LDC.64 R6, c[0x0][0x388] ;  /* 0x0000e200ff067b82 */ /* 0x000e620000000a00 */
[----:B------:R-:W2:Y:S01]  /*05c0*/  LDCU.64 UR6, c[0x0][0x380] ;  /* 0x00007000ff0677ac */ /* 0x000ea20008000a00 */
[----:B------:R-:W-:Y:S01]  /*05d0*/  MOV R9, UR4 ;  /* 0x0000000400097c02 */ /* 0x000fe20008000f00 */
[----:B------:R-:W-:Y:S01]  /*05e0*/  IMAD.U32 R11, RZ, RZ, UR20 ;  /* 0x00000014ff0b7e24 */ /* 0x000fe2000f8e00ff */
[C---:B------:R-:W-:Y:S02]  /*05f0*/  IADD3 R3, PT, PT, R13.reuse, UR4, RZ ;  /* 0x000000040d037c10 */ /* 0x040fe4000fffe0ff */
[----:B------:R-:W-:Y:S01]  /*0600*/  IADD3 R10, P0, PT, R13, UR4, RZ ;  /* 0x000000040d0a7c10 */ /* 0x000fe2000ff1e0ff */
[----:B------:R-:W-:Y:S01]  /*0610*/  IMAD R9, R9, UR20, R0 ;  /* 0x0000001409097c24 */ /* 0x000fe2000f8e0200 */
[----:B------:R-:W3:Y:S01]  /*0620*/  LDC.64 R4, c[0x0][0x380] ;  /* 0x0000e000ff047b82 */ /* 0x000ee20000000a00 */
[----:B------:R-:W-:Y:S02]  /*0630*/  MOV R15, UR20 ;  /* 0x00000014000f7c02 */ /* 0x000fe40008000f00 */
[----:B-1----:R-:W-:Y:S01]  /*0640*/  IMAD.WIDE R6, R9, 0x4, R6 ;  /* 0x0000000409067825 */ /* 0x002fe200078e0206 */
[----:B------:R-:W-:-:S05]  /*0650*/  MOV R9, UR20 ;  /* 0x0000001400097c02 */ /* 0x000fca0008000f00 */
[----:B------:R-:W-:Y:S02]  /*0660*/  IMAD.WIDE R8, R9, 0x4, R6 ;  /* 0x0000000409087825 */ /* 0x000fe400078e0206 */
[----:B0-----:R-:W4:Y:S02]  /*0670*/  LDG.E R6, desc[UR18][R6.64] ;  /* 0x0000001206067981 */ /* 0x001f24000c1e1900 */
[----:B---3--:R-:W-:Y:S01]  /*0680*/  IMAD.WIDE.U32 R4, R3, 0x4, R4 ;  /* 0x0000000403047825 */ /* 0x008fe200078e0004 */
[----:B------:R-:W-:Y:S01]  /*0690*/  IADD3.X R3, PT, PT, RZ, RZ, RZ, P0, !PT ;  /* 0x000000ffff037210 */ /* 0x000fe200007fe4ff */
[----:B------:R-:W3:Y:S01]  /*06a0*/  LDG.E R17, desc[UR18][R8.64] ;  /* 0x0000001208117981 */ /* 0x000ee2000c1e1900 */
[----:B--2---:R-:W-:-:S03]  /*06b0*/  LEA R2, P0, R10, UR6, 0x2 ;  /* 0x000000060a027c11 */ /* 0x004fc6000f8010ff */
[----:B------:R-:W4:Y:S01]  /*06c0*/  LDG.E R5, desc[UR18][R4.64] ;  /* 0x0000001204057981 */ /* 0x000f22000c1e1900 */
[----:B------:R-:W-:Y:S01]  /*06d0*/  LEA.HI.X R3, R10, UR7, R3, 0x2, P0 ;  /* 0x000000070a037c11 */ /* 0x000fe200080f1403 */
[----:B------:R-:W-:-:S04]  /*06e0*/  IMAD.WIDE R10, R11, 0x4, R8 ;  /* 0x000000040b0a7825 */ /* 0x000fc800078e0208 */
[----:B------:R-:W3:Y:S01]  /*06f0*/  LDG.E R16, desc[UR18][R2.64+0x4] ;  /* 0x0000041202107981 */ /* 0x000ee2000c1e1900 */
[----:B------:R-:W-:-:S03]  /*0700*/  IMAD.WIDE R14, R15, 0x4, R10 ;  /* 0x000000040f0e7825 */ /* 0x000fc600078e020a */
[----:B------:R-:W2:Y:S04]  /*0710*/  LDG.E R19, desc[UR18][R10.64] ;  /* 0x000000120a137981 */ /* 0x000ea8000c1e1900 */
[----:B------:R-:W2:Y:S04]  /*0720*/  LDG.E R18, desc[UR18][R2.64+0x8] ;  /* 0x0000081202127981 */ /* 0x000ea8000c1e1900 */
[----:B------:R-:W5:Y:S04]  /*0730*/  LDG.E R20, desc[UR18][R2.64+0xc] ;  /* 0x00000c1202147981 */ /* 0x000f68000c1e1900 */
[----:B------:R-:W5:Y:S01]  /*0740*/  LDG.E R14, desc[UR18][R14.64] ;  /* 0x000000120e0e7981 */ /* 0x000f62000c1e1900 */
[----:B------:R-:W-:Y:S01]  /*0750*/  UIADD3 UR4, UPT, UPT, UR4, 0x4, URZ ;  /* 0x0000000404047890 */ /* 0x000fe2000fffe0ff */
[----:B----4-:R-:W-:-:S04]  /*0760*/  FFMA R5, R5, R6, R12 ;  /* 0x0000000605057223 */ /* 0x010fc8000000000c */
[----:B---3--:R-:W-:-:S04]  /*0770*/  FFMA R5, R16, R17, R5 ;  /* 0x0000001110057223 */ /* 0x008fc80000000005 */
[----:B--2---:R-:W-:-:S04]  /*0780*/  FFMA R5, R18, R19, R5 ;  /* 0x0000001312057223 */ /* 0x004fc80000000005 */
[----:B-----5:R-:W-:-:S07]  /*0790*/  FFMA R12, R20, R14, R5 ;  /* 0x0000000e140c7223 */ /* 0x020fce0000000005 */
.L_x_3:
[----:B------:R-:W-:Y:S05]  /*07a0*/  BRA.U !UP1, `(.L_x_2) ;  /* 0x0000000109a87547 */ /* 0x000fea000b800000 */
[----:B------:R-:W-:Y:S01]  /*07b0*/  UISETP.NE.AND UP0, UPT, UR5, 0x1, UPT ;  /* 0x000000010500788c */ /* 0x000fe2000bf05270 */
[----:B------:R-:W-:Y:S01]  /*07c0*/  MOV R7, UR4 ;  /* 0x0000000400077c02 */ /* 0x000fe20008000f00 */
[----:B------:R-:W-:Y:S02]  /*07d0*/  ULOP3.LUT UR5, UR20, 0x1, URZ, 0xc0, !UPT ;  /* 0x0000000114057892 */ /* 0x000fe4000f8ec0ff */
[----:B------:R-:W-:Y:S02]  /*07e0*/  MOV R15, UR20 ;  /* 0x00000014000f7c02 */ /* 0x000fe40008000f00 */
[----:B------:R-:W-:Y:S01]  /*07f0*/  UISETP.NE.U32.AND UP1, UPT, UR5, 0x1, UPT ;  /* 0x000000010500788c */ /* 0x000fe2000bf25070 */
[----:B------:R-:W-:-:S04]  /*0800*/  PLOP3.LUT P1, PT, PT, PT, UP0, 0x80, 0x8 ;  /* 0x000000000008781c */ /* 0x000fc80003f2f008 */
[----:B------:R-:W1:Y:S01]  /*0810*/  @UP0 LDCU.128 UR8, c[0x0][0x380] ;  /* 0x00007000ff0807ac */ /* 0x000e620008000c00 */
[----:B------:R-:W-:Y:S01]  /*0820*/  PLOP3.LUT P0, PT, PT, PT, UP1, 0x80, 0x8 ;  /* 0x000000000008781c */ /* 0x000fe20003f0f018 */
[----:B------:R-:W2:Y:S04]  /*0830*/  @UP0 LDCU.64 UR6, c[0x0][0x380] ;  /* 0x00007000ff0607ac */ /* 0x000ea80008000a00 */
[----:B------:R-:W3:Y:S03]  /*0840*/  @!UP1 LDCU.128 UR12, c[0x0][0x380] ;  /* 0x00007000ff0c97ac */ /* 0x000ee60008000c00 */
[C---:B------:R-:W-:Y:S02]  /*0850*/  @P1 IADD3 R3, PT, PT, R13.reuse, UR4, RZ ;  /* 0x000000040d031c10 */ /* 0x040fe4000fffe0ff */
[----:B------:R-:W-:Y:S01]  /*0860*/  @P1 IADD3 R6, P2, PT, R13, UR4, RZ ;  /* 0x000000040d061c10 */ /* 0x000fe2000ff5e0ff */
[----:B------:R-:W-:Y:S01]  /*0870*/  @UP0 UIADD3 UR4, UPT, UPT, UR4, 0x2, URZ ;  /* 0x0000000204040890 */ /* 0x000fe2000fffe0ff */
[----:B-1----:R-:W-:-:S02]  /*0880*/  MOV R10, UR8 ;  /* 0x00000008000a7c02 */ /* 0x002fc40008000f00 */
[----:B------:R-:W-:Y:S02]  /*0890*/  MOV R11, UR9 ;  /* 0x00000009000b7c02 */ /* 0x000fe40008000f00 */
[----:B------:R-:W-:Y:S02]  /*08a0*/  MOV R4, UR10 ;  /* 0x0000000a00047c02 */ /* 0x000fe40008000f00 */
[----:B------:R-:W-:Y:S01]  /*08b0*/  MOV R5, UR11 ;  /* 0x0000000b00057c02 */ /* 0x000fe20008000f00 */
[----:B------:R-:W-:-:S04]  /*08c0*/  @P1 IMAD.WIDE.U32 R10, R3, 0x4, R10 ;  /* 0x00000004030a1825 */ /* 0x000fc800078e000a */
[----:B------:R-:W-:Y:S02]  /*08d0*/  @P1 IMAD R3, R7, UR20, R0 ;  /* 0x0000001407031c24 */ /* 0x000fe4000f8e0200 */
[----:B------:R-:W-:Y:S01]  /*08e0*/  @P1 IMAD.X R7, RZ, RZ, RZ, P2 ;  /* 0x000000ffff071224 */ /* 0x000fe200010e06ff */
[C---:B--2---:R-:W-:Y:S01]  /*08f0*/  @P1 LEA R2, P2, R6.reuse, UR6, 0x2 ;  /* 0x0000000606021c11 */ /* 0x044fe2000f8410ff */
[----:B------:R-:W-:Y:S01]  /*0900*/  @P1 IMAD.WIDE R4, R3, 0x4, R4 ;  /* 0x0000000403041825 */ /* 0x000fe200078e0204 */
[----:B------:R-:W-:Y:S01]  /*0910*/  MOV R19, UR4 ;  /* 0x0000000400137c02 */ /* 0x000fe20008000f00 */
[----:B0-----:R-:W2:Y:S01]  /*0920*/  @P1 LDG.E R11, desc[UR18][R10.64] ;  /* 0x000000120a0b1981 */ /* 0x001ea2000c1e1900 */
[----:B------:R-:W-:Y:S02]  /*0930*/  @P1 LEA.HI.X R3, R6, UR7, R7, 0x2, P2 ;  /* 0x0000000706031c11 */ /* 0x000fe400090f1407 */
[----:B---3--:R-:W-:Y:S01]  /*0940*/  MOV R6, UR12 ;  /* 0x0000000c00067c02 */ /* 0x008fe20008000f00 */
[----:B------:R-:W-:Y:S01]  /*0950*/  @P1 IMAD.WIDE R14, R15, 0x4, R4 ;  /* 0x000000040f0e1825 */ /* 0x000fe200078e0204 */
[----:B------:R-:W-:Y:S01]  /*0960*/  MOV R7, UR13 ;  /* 0x0000000d00077c02 */ /* 0x000fe20008000f00 */
[----:B------:R-:W2:Y:S01]  /*0970*/  @P1 LDG.E R4, desc[UR18][R4.64] ;  /* 0x0000001204041981 */ /* 0x000ea2000c1e1900 */
[----:B------:R-:W-:Y:S01]  /*0980*/  @!P0 IADD3 R17, PT, PT, R13, UR4, RZ ;  /* 0x000000040d118c10 */ /* 0x000fe2000fffe0ff */
[----:B------:R-:W-:Y:S01]  /*0990*/  @!P0 IMAD R19, R19, UR20, R0 ;  /* 0x0000001413138c24 */ /* 0x000fe2000f8e0200 */
[----:B------:R-:W-:Y:S01]  /*09a0*/  MOV R8, UR14 ;  /* 0x0000000e00087c02 */ /* 0x000fe20008000f00 */
[----:B------:R-:W3:Y:S01]  /*09b0*/  @P1 LDG.E R14, desc[UR18][R14.64] ;  /* 0x000000120e0e1981 */ /* 0x000ee2000c1e1900 */
[----:B------:R-:W-:Y:S01]  /*09c0*/  MOV R9, UR15 ;  /* 0x0000000f00097c02 */ /* 0x000fe20008000f00 */
[----:B------:R-:W-:-:S02]  /*09d0*/  @!P0 IMAD.WIDE.U32 R6, R17, 0x4, R6 ;  /* 0x0000000411068825 */ /* 0x000fc400078e0006 */
[----:B------:R-:W3:Y:S02]  /*09e0*/  @P1 LDG.E R2, desc[UR18][R2.64+0x4] ;  /* 0x0000041202021981 */ /* 0x000ee4000c1e1900 */
[----:B------:R-:W-:Y:S02]  /*09f0*/  @!P0 IMAD.WIDE R8, R19, 0x4, R8 ;  /* 0x0000000413088825 */ /* 0x000fe400078e0208 */
[----:B------:R-:W4:Y:S04]  /*0a00*/  @!P0 LDG.E R7, desc[UR18][R6.64] ;  /* 0x0000001206078981 */ /* 0x000f28000c1e1900 */
[----:B------:R-:W4:Y:S01]  /*0a10*/  @!P0 LDG.E R8, desc[UR18][R8.64] ;  /* 0x0000001208088981 */ /* 0x000f22000c1e1900 */
[----:B--2---:R-:W-:-:S04]  /*0a20*/  @P1 FFMA R11, R11, R4, R12 ;  /* 0x000000040b0b1223 */ /* 0x004fc8000000000c */
[----:B---3--:R-:W-:-:S04]  /*0a30*/  @P1 FFMA R12, R2, R14, R11 ;  /* 0x0000000e020c1223 */ /* 0x008fc8000000000b */
[----:B----4-:R-:W-:-:S07]  /*0a40*/  @!P0 FFMA R12, R7, R8, R12 ;  /* 0x00000008070c8223 */ /* 0x010fce000000000c */
.L_x_2:
[----:B------:R-:W1:Y:S01]  /*0a50*/  LDC.64 R2, c[0x0][0x390] ;  /* 0x0000e400ff027b82 */ /* 0x000e620000000a00 */
[----:B------:R-:W-:-:S04]  /*0a60*/  IMAD R13, R0, R13, RZ ;  /* 0x0000000d000d7224 */ /* 0x000fc800078e02ff */
[----:B-1----:R-:W-:-:S05]  /*0a70*/  IMAD.WIDE R2, R13, 0x4, R2 ;  /* 0x000000040d027825 */ /* 0x002fca00078e0202 */
[----:B0-----:R-:W-:Y:S01]  /*0a80*/  STG.E desc[UR18][R2.64], R12 ;  /* 0x0000000c02007986 */ /* 0x001fe2000c101912 */
[----:B------:R-:W-:Y:S05]  /*0a90*/  EXIT ;  /* 0x000000000000794d */ /* 0x000fea0003800000 */
.L_x_4:
[----:B------:R-:W-:-:S00]  /*0aa0*/  BRA `(.L_x_4) ;  /* 0xfffffffc00fc7947 */ /* 0x000fc0000383ffff */
[----:B------:R-:W-:-:S00]  /*0ab0*/  NOP ;  /* 0x0000000000007918 */ /* 0x000fc00000000000 */
        /* <DEDUP_REMOVED lines=12> */
.L_x_5:


//--------------------- .nv.shared.reserved.0     --------------------------
	.section	.nv.shared.reserved.0,"aw",@nobits
	.weak		__nv_reservedSMEM_offset_0_alias
	.size		__nv_reservedSMEM_offset_0_alias, 0, 64
	.other		__nv_reservedSMEM_offset_0_alias,@"STO_CUDA_RESERVED_SHARED STV_DEFAULT"
__nv_reservedSMEM_offset_0_alias:
	.zero		0
	.zero		64


//--------------------- .nv.constant0._Z12matrixKernelPfS_S_i --------------------------
	.section	.nv.constant0._Z12matrixKernelPfS_S_i,"a",@progbits
	.sectionflags	@""
	.align	4
.nv.constant0._Z12matrixKernelPfS_S_i:
	.zero		924


//--------------------- SYMBOLS --------------------------

	.type		.nv.reservedSmem.offset0,@object
	.size		.nv.reservedSmem.offset0,0x4
